	.headerflags	@"EF_CUDA_TEXMODE_UNIFIED EF_CUDA_64BIT_ADDRESS EF_CUDA_ACCELERATORS EF_CUDA_SM90 EF_CUDA_VIRTUAL_SM(EF_CUDA_SM90)"
	.elftype	@"ET_EXEC"


//--------------------- .nv.info                  --------------------------
	.section	.nv.info,"",@"SHT_CUDA_INFO"
	.align	4


	//----- nvinfo : EIATTR_REGCOUNT
	.align		4
        /*0000*/ 	.byte	0x04, 0x2f
        /*0002*/ 	.short	(.L_3 - .L_2)
	.align		4
.L_2:
        /*0004*/ 	.word	index@(triton_poi_fused__native_batch_norm_legit_no_training_cat_0)
        /*0008*/ 	.word	0x00000020


	//----- nvinfo : EIATTR_MIN_STACK_SIZE
	.align		4
.L_3:
        /*000c*/ 	.byte	0x04, 0x12
        /*000e*/ 	.short	(.L_5 - .L_4)
	.align		4
.L_4:
        /*0010*/ 	.word	index@(triton_poi_fused__native_batch_norm_legit_no_training_cat_0)
        /*0014*/ 	.word	0x00000000


	//----- nvinfo : EIATTR_FRAME_SIZE
	.align		4
.L_5:
        /*0018*/ 	.byte	0x04, 0x11
        /*001a*/ 	.short	(.L_7 - .L_6)
	.align		4
.L_6:
        /*001c*/ 	.word	index@(triton_poi_fused__native_batch_norm_legit_no_training_cat_0)
        /*0020*/ 	.word	0x00000000


	//----- nvinfo : EIATTR_MIN_STACK_SIZE
	.align		4
.L_7:
        /*0024*/ 	.byte	0x04, 0x12
        /*0026*/ 	.short	(.L_9 - .L_8)
	.align		4
.L_8:
        /*0028*/ 	.word	index@(triton_poi_fused__native_batch_norm_legit_no_training_cat_0)
        /*002c*/ 	.word	0x00000000
.L_9:


//--------------------- .nv.info.triton_poi_fused__native_batch_norm_legit_no_training_cat_0 --------------------------
	.section	.nv.info.triton_poi_fused__native_batch_norm_legit_no_training_cat_0,"",@"SHT_CUDA_INFO"
	.sectionflags	@""
	.align	4


	//----- nvinfo : EIATTR_CUDA_API_VERSION
	.align		4
        /*0000*/ 	.byte	0x04, 0x37
        /*0002*/ 	.short	(.L_11 - .L_10)
.L_10:
        /*0004*/ 	.word	0x0000007c


	//----- nvinfo : EIATTR_KPARAM_INFO
	.align		4
.L_11:
        /*0008*/ 	.byte	0x04, 0x17
        /*000a*/ 	.short	(.L_13 - .L_12)
.L_12:
        /*000c*/ 	.word	0x00000000
        /*0010*/ 	.short	0x0007
        /*0012*/ 	.short	0x0038
        /*0014*/ 	.byte	0x00, 0xf0, 0x11, 0x00


	//----- nvinfo : EIATTR_KPARAM_INFO
	.align		4
.L_13:
        /*0018*/ 	.byte	0x04, 0x17
        /*001a*/ 	.short	(.L_15 - .L_14)
.L_14:
        /*001c*/ 	.word	0x00000000
        /*0020*/ 	.short	0x0006
        /*0022*/ 	.short	0x0030
        /*0024*/ 	.byte	0x00, 0xf4, 0x21, 0x00


	//----- nvinfo : EIATTR_KPARAM_INFO
	.align		4
.L_15:
        /*0028*/ 	.byte	0x04, 0x17
        /*002a*/ 	.short	(.L_17 - .L_16)
.L_16:
        /*002c*/ 	.word	0x00000000
        /*0030*/ 	.short	0x0005
        /*0032*/ 	.short	0x0028
        /*0034*/ 	.byte	0x00, 0xf4, 0x21, 0x00


	//----- nvinfo : EIATTR_KPARAM_INFO
	.align		4
.L_17:
        /*0038*/ 	.byte	0x04, 0x17
        /*003a*/ 	.short	(.L_19 - .L_18)
.L_18:
        /*003c*/ 	.word	0x00000000
        /*0040*/ 	.short	0x0004
        /*0042*/ 	.short	0x0020
        /*0044*/ 	.byte	0x00, 0xf4, 0x21, 0x00


	//----- nvinfo : EIATTR_KPARAM_INFO
	.align		4
.L_19:
        /*0048*/ 	.byte	0x04, 0x17
        /*004a*/ 	.short	(.L_21 - .L_20)
.L_20:
        /*004c*/ 	.word	0x00000000
        /*0050*/ 	.short	0x0003
        /*0052*/ 	.short	0x0018
        /*0054*/ 	.byte	0x00, 0xf4, 0x21, 0x00


	//----- nvinfo : EIATTR_KPARAM_INFO
	.align		4
.L_21:
        /*0058*/ 	.byte	0x04, 0x17
        /*005a*/ 	.short	(.L_23 - .L_22)
.L_22:
        /*005c*/ 	.word	0x00000000
        /*0060*/ 	.short	0x0002
        /*0062*/ 	.short	0x0010
        /*0064*/ 	.byte	0x00, 0xf4, 0x21, 0x00


	//----- nvinfo : EIATTR_KPARAM_INFO
	.align		4
.L_23:
        /*0068*/ 	.byte	0x04, 0x17
        /*006a*/ 	.short	(.L_25 - .L_24)
.L_24:
        /*006c*/ 	.word	0x00000000
        /*0070*/ 	.short	0x0001
        /*0072*/ 	.short	0x0008
        /*0074*/ 	.byte	0x00, 0xf4, 0x21, 0x00


	//----- nvinfo : EIATTR_KPARAM_INFO
	.align		4
.L_25:
        /*0078*/ 	.byte	0x04, 0x17
        /*007a*/ 	.short	(.L_27 - .L_26)
.L_26:
        /*007c*/ 	.word	0x00000000
        /*0080*/ 	.short	0x0000
        /*0082*/ 	.short	0x0000
        /*0084*/ 	.byte	0x00, 0xf4, 0x21, 0x00


	//----- nvinfo : EIATTR_SPARSE_MMA_MASK
	.align		4
.L_27:
        /*0088*/ 	.byte	0x03, 0x50
        /*008a*/ 	.short	0x0000


	//----- nvinfo : EIATTR_MAXREG_COUNT
	.align		4
        /*008c*/ 	.byte	0x03, 0x1b
        /*008e*/ 	.short	0x00ff


	//----- nvinfo : EIATTR_EXIT_INSTR_OFFSETS
	.align		4
        /*0090*/ 	.byte	0x04, 0x1c
        /*0092*/ 	.short	(.L_29 - .L_28)


	//   ....[0]....
.L_28:
        /*0094*/ 	.word	0x000008f0


	//   ....[1]....
        /*0098*/ 	.word	0x00000910


	//----- nvinfo : EIATTR_REQNTID
	.align		4
.L_29:
        /*009c*/ 	.byte	0x04, 0x10
        /*009e*/ 	.short	(.L_31 - .L_30)
.L_30:
        /*00a0*/ 	.word	0x00000080
        /*00a4*/ 	.word	0x00000001
        /*00a8*/ 	.word	0x00000001


	//----- nvinfo : EIATTR_CBANK_PARAM_SIZE
	.align		4
.L_31:
        /*00ac*/ 	.byte	0x03, 0x19
        /*00ae*/ 	.short	0x003c


	//----- nvinfo : EIATTR_PARAM_CBANK
	.align		4
        /*00b0*/ 	.byte	0x04, 0x0a
        /*00b2*/ 	.short	(.L_33 - .L_32)
	.align		4
.L_32:
        /*00b4*/ 	.word	index@(.nv.constant0.triton_poi_fused__native_batch_norm_legit_no_training_cat_0)
        /*00b8*/ 	.short	0x0210
        /*00ba*/ 	.short	0x003c


	//----- nvinfo : EIATTR_SW_WAR
	.align		4
.L_33:
        /*00bc*/ 	.byte	0x04, 0x36
        /*00be*/ 	.short	(.L_35 - .L_34)
.L_34:
        /*00c0*/ 	.word	0x00000008
.L_35:


//--------------------- .nv.callgraph             --------------------------
	.section	.nv.callgraph,"",@"SHT_CUDA_CALLGRAPH"
	.align	4
	.sectionentsize	8
	.align		4
        /*0000*/ 	.word	0x00000000
	.align		4
        /*0004*/ 	.word	0xffffffff
	.align		4
        /*0008*/ 	.word	0x00000000
	.align		4
        /*000c*/ 	.word	0xfffffffe
	.align		4
        /*0010*/ 	.word	0x00000000
	.align		4
        /*0014*/ 	.word	0xfffffffd
	.align		4
        /*0018*/ 	.word	0x00000000
	.align		4
        /*001c*/ 	.word	0xfffffffc


//--------------------- .nv.constant4             --------------------------
	.section	.nv.constant4,"a",@progbits
	.align	8
	.align		8
.nv.constant4:
        /*0000*/ 	.dword	_$_str
	.align		8
        /*0008*/ 	.dword	_$_str_$_2


//--------------------- .text.triton_poi_fused__native_batch_norm_legit_no_training_cat_0 --------------------------
	.section	.text.triton_poi_fused__native_batch_norm_legit_no_training_cat_0,"ax",@progbits
	.align	128
        .global         triton_poi_fused__native_batch_norm_legit_no_training_cat_0
        .type           triton_poi_fused__native_batch_norm_legit_no_training_cat_0,@function
        .size           triton_poi_fused__native_batch_norm_legit_no_training_cat_0,(.L_x_1 - triton_poi_fused__native_batch_norm_legit_no_training_cat_0)
        .other          triton_poi_fused__native_batch_norm_legit_no_training_cat_0,@"STO_CUDA_ENTRY STV_DEFAULT"
triton_poi_fused__native_batch_norm_legit_no_training_cat_0:
.text.triton_poi_fused__native_batch_norm_legit_no_training_cat_0:
[----:B------:R-:W0:Y:S01]  /*0000*/  LDC R1, c[0x0][0x28] ;  /* 0x00000a00ff017b82 */ /* 0x000e220000000800 */
[----:B------:R-:W1:Y:S01]  /*0010*/  S2R R0, SR_TID.X ;  /* 0x0000000000007919 */ /* 0x000e620000002100 */
[----:B------:R-:W-:Y:S01]  /*0020*/  ULDC.64 UR6, c[0x0][0x210] ;  /* 0x0000840000067ab9 */ /* 0x000fe20000000a00 */
[----:B------:R-:W-:Y:S01]  /*0030*/  CS2R R22, SRZ ;  /* 0x0000000000167805 */ /* 0x000fe2000001ff00 */
[----:B------:R-:W-:Y:S01]  /*0040*/  ULDC.64 UR4, c[0x0][0x208] ;  /* 0x0000820000047ab9 */ /* 0x000fe20000000a00 */
[----:B------:R-:W2:Y:S01]  /*0050*/  S2R R3, SR_CTAID.X ;  /* 0x0000000000037919 */ /* 0x000ea20000002500 */
[----:B------:R-:W-:Y:S02]  /*0060*/  CS2R R18, SRZ ;  /* 0x0000000000127805 */ /* 0x000fe4000001ff00 */
[----:B------:R-:W3:Y:S08]  /*0070*/  LDC.64 R28, c[0x0][0x220] ;  /* 0x00008800ff1c7b82 */ /* 0x000ef00000000a00 */
[----:B------:R-:W4:Y:S01]  /*0080*/  LDC.64 R26, c[0x0][0x218] ;  /* 0x00008600ff1a7b82 */ /* 0x000f220000000a00 */
[----:B-1----:R-:W-:-:S05]  /*0090*/  IMAD.SHL.U32 R0, R0, 0x2, RZ ;  /* 0x0000000200007824 */ /* 0x002fca00078e00ff */
[----:B------:R-:W-:-:S05]  /*00a0*/  LOP3.LUT R0, R0, 0xfe, RZ, 0xc0, !PT ;  /* 0x000000fe00007812 */ /* 0x000fca00078ec0ff */
[----:B--2---:R-:W-:-:S05]  /*00b0*/  IMAD R4, R3, 0x100, R0 ;  /* 0x0000010003047824 */ /* 0x004fca00078e0200 */
[--C-:B------:R-:W-:Y:S02]  /*00c0*/  SHF.R.S32.HI R3, RZ, 0x1f, R4.reuse ;  /* 0x0000001fff037819 */ /* 0x100fe40000011404 */
[----:B------:R-:W-:Y:S02]  /*00d0*/  SHF.R.S32.HI R5, RZ, 0x1f, R4 ;  /* 0x0000001fff057819 */ /* 0x000fe40000011404 */
[-C--:B------:R-:W-:Y:S02]  /*00e0*/  LEA.HI R3, R3, R4.reuse, RZ, 0x4 ;  /* 0x0000000403037211 */ /* 0x080fe400078f20ff */
[----:B------:R-:W-:Y:S02]  /*00f0*/  LEA.HI R0, R5, R4, RZ, 0x4 ;  /* 0x0000000405007211 */ /* 0x000fe400078f20ff */
[----:B------:R-:W-:Y:S02]  /*0100*/  LOP3.LUT R5, R3, 0xfffffff0, RZ, 0xc0, !PT ;  /* 0xfffffff003057812 */ /* 0x000fe400078ec0ff */
[----:B------:R-:W-:-:S02]  /*0110*/  SHF.R.S32.HI R6, RZ, 0x4, R3 ;  /* 0x00000004ff067819 */ /* 0x000fc40000011403 */
[----:B------:R-:W-:Y:S01]  /*0120*/  SHF.R.S32.HI R0, RZ, 0x4, R0 ;  /* 0x00000004ff007819 */ /* 0x000fe20000011400 */
[----:B------:R-:W-:Y:S02]  /*0130*/  IMAD.IADD R2, R4, 0x1, -R5 ;  /* 0x0000000104027824 */ /* 0x000fe400078e0a05 */
[----:B------:R-:W-:Y:S02]  /*0140*/  IMAD.SHL.U32 R7, R6, 0x4, RZ ;  /* 0x0000000406077824 */ /* 0x000fe400078e00ff */
[----:B------:R-:W-:Y:S01]  /*0150*/  IMAD.SHL.U32 R5, R0, 0x4, RZ ;  /* 0x0000000400057824 */ /* 0x000fe200078e00ff */
[C---:B------:R-:W-:Y:S01]  /*0160*/  LOP3.LUT R12, R2.reuse, 0xfffffffc, RZ, 0xc0, !PT ;  /* 0xfffffffc020c7812 */ /* 0x040fe200078ec0ff */
[C---:B------:R-:W-:Y:S01]  /*0170*/  VIADD R14, R2.reuse, 0xfffffff8 ;  /* 0xfffffff8020e7836 */ /* 0x040fe20000000000 */
[----:B------:R-:W-:Y:S01]  /*0180*/  SHF.R.S32.HI R3, RZ, 0x1f, R2 ;  /* 0x0000001fff037819 */ /* 0x000fe20000011402 */
[----:B------:R-:W-:Y:S01]  /*0190*/  VIADD R0, R2, 0xfffffff4 ;  /* 0xfffffff402007836 */ /* 0x000fe20000000000 */
[----:B------:R-:W-:-:S02]  /*01a0*/  ISETP.NE.AND P5, PT, R12, 0x8, PT ;  /* 0x000000080c00780c */ /* 0x000fc40003fa5270 */
[----:B------:R-:W-:Y:S02]  /*01b0*/  SHF.R.S32.HI R8, RZ, 0x1f, R7 ;  /* 0x0000001fff087819 */ /* 0x000fe40000011407 */
[----:B------:R-:W-:Y:S02]  /*01c0*/  IADD3 R9, P0, R2, R7, RZ ;  /* 0x0000000702097210 */ /* 0x000fe40007f1e0ff */
[----:B------:R-:W-:Y:S02]  /*01d0*/  ISETP.LT.AND P4, PT, R4, 0x100, !P5 ;  /* 0x000001000400780c */ /* 0x000fe40006f81270 */
[----:B------:R-:W-:Y:S01]  /*01e0*/  ISETP.GT.AND P6, PT, R2, 0xb, PT ;  /* 0x0000000b0200780c */ /* 0x000fe20003fc4270 */
[----:B------:R-:W-:Y:S01]  /*01f0*/  IMAD.X R16, R3, 0x1, R8, P0 ;  /* 0x0000000103107824 */ /* 0x000fe200000e0608 */
[----:B------:R-:W-:Y:S02]  /*0200*/  LEA R8, P0, R9, UR6, 0x2 ;  /* 0x0000000609087c11 */ /* 0x000fe4000f8010ff */
[----:B------:R-:W-:-:S02]  /*0210*/  SHF.R.S32.HI R13, RZ, 0x1f, R5 ;  /* 0x0000001fff0d7819 */ /* 0x000fc40000011405 */
[----:B------:R-:W-:Y:S02]  /*0220*/  LEA.HI.X R9, R9, UR7, R16, 0x2, P0 ;  /* 0x0000000709097c11 */ /* 0x000fe400080f1410 */
[----:B------:R-:W-:Y:S02]  /*0230*/  CS2R R16, SRZ ;  /* 0x0000000000107805 */ /* 0x000fe4000001ff00 */
[----:B------:R-:W-:Y:S02]  /*0240*/  IADD3 R11, P1, R5, R14, RZ ;  /* 0x0000000e050b7210 */ /* 0x000fe40007f3e0ff */
[----:B------:R-:W-:Y:S01]  /*0250*/  IADD3 R5, P2, R5, R0, RZ ;  /* 0x0000000005057210 */ /* 0x000fe20007f5e0ff */
[----:B------:R-:W2:Y:S01]  /*0260*/  @P4 LDG.E.EL.64 R22, desc[UR4][R8.64+-0x20] ;  /* 0xffffe00408164981 */ /* 0x000ea2000c2e1b00 */
[----:B------:R-:W-:Y:S02]  /*0270*/  ISETP.LT.AND P3, PT, R4, 0x100, P6 ;  /* 0x000001000400780c */ /* 0x000fe40003761270 */
[----:B------:R-:W-:-:S02]  /*0280*/  LEA.HI.X.SX32 R14, R14, R13, 0x1, P1 ;  /* 0x0000000d0e0e7211 */ /* 0x000fc400008f0eff */
[----:B------:R-:W-:Y:S02]  /*0290*/  LEA R20, P1, R11, UR6, 0x2 ;  /* 0x000000060b147c11 */ /* 0x000fe4000f8210ff */
[----:B------:R-:W-:Y:S02]  /*02a0*/  LEA.HI.X.SX32 R0, R0, R13, 0x1, P2 ;  /* 0x0000000d00007211 */ /* 0x000fe400010f0eff */
[----:B------:R-:W-:Y:S02]  /*02b0*/  LEA R10, P2, R5, UR6, 0x2 ;  /* 0x00000006050a7c11 */ /* 0x000fe4000f8410ff */
[----:B------:R-:W-:Y:S02]  /*02c0*/  LEA.HI.X R21, R11, UR7, R14, 0x2, P1 ;  /* 0x000000070b157c11 */ /* 0x000fe400088f140e */
[----:B------:R-:W-:Y:S02]  /*02d0*/  CS2R R14, SRZ ;  /* 0x00000000000e7805 */ /* 0x000fe4000001ff00 */
[----:B------:R-:W-:Y:S01]  /*02e0*/  LEA.HI.X R11, R5, UR7, R0, 0x2, P2 ;  /* 0x00000007050b7c11 */ /* 0x000fe200090f1400 */
[----:B------:R-:W5:Y:S04]  /*02f0*/  @P3 LDG.E.EL.64 R16, desc[UR4][R8.64+-0x30] ;  /* 0xffffd00408103981 */ /* 0x000f68000c2e1b00 */
[----:B------:R1:W5:Y:S04]  /*0300*/  @P3 LDG.E.EL.64 R14, desc[UR4][R10.64+0x100] ;  /* 0x000100040a0e3981 */ /* 0x000368000c2e1b00 */
[----:B------:R3:W5:Y:S01]  /*0310*/  @P4 LDG.E.EL.64 R18, desc[UR4][R20.64+0x100] ;  /* 0x0001000414124981 */ /* 0x000762000c2e1b00 */
[----:B------:R-:W-:-:S02]  /*0320*/  LEA.HI R0, R6, R6, RZ, 0x2 ;  /* 0x0000000606007211 */ /* 0x000fc400078f10ff */
[----:B------:R-:W-:Y:S02]  /*0330*/  ISETP.GE.AND P0, PT, R4, 0x100, PT ;  /* 0x000001000400780c */ /* 0x000fe40003f06270 */
[----:B------:R-:W-:Y:S01]  /*0340*/  LOP3.LUT R5, R0, 0xfffffffc, RZ, 0xc0, !PT ;  /* 0xfffffffc00057812 */ /* 0x000fe200078ec0ff */
[----:B------:R-:W-:Y:S01]  /*0350*/  IMAD.MOV.U32 R0, RZ, RZ, RZ ;  /* 0x000000ffff007224 */ /* 0x000fe200078e00ff */
[----:B01----:R-:W0:Y:S03]  /*0360*/  LDC.64 R10, c[0x0][0x228] ;  /* 0x00008a00ff0a7b82 */ /* 0x003e260000000a00 */
[----:B------:R-:W-:Y:S02]  /*0370*/  IMAD.IADD R6, R6, 0x1, -R5 ;  /* 0x0000000106067824 */ /* 0x000fe400078e0a05 */
[----:B------:R-:W-:Y:S02]  /*0380*/  VIADD R5, R7, 0x40 ;  /* 0x0000004007057836 */ /* 0x000fe40000000000 */
[----:B---3--:R-:W-:-:S03]  /*0390*/  IMAD.WIDE R28, R6, 0x4, R28 ;  /* 0x00000004061c7825 */ /* 0x008fc600078e021c */
[----:B------:R-:W-:Y:S02]  /*03a0*/  IADD3 R13, P1, R2, R5, RZ ;  /* 0x00000005020d7210 */ /* 0x000fe40007f3e0ff */
[----:B------:R-:W3:Y:S02]  /*03b0*/  @!P0 LDG.E.EL R0, desc[UR4][R28.64] ;  /* 0x000000041c008981 */ /* 0x000ee4000c2e1900 */
[----:B------:R-:W-:Y:S01]  /*03c0*/  LEA.HI.X.SX32 R8, R5, R3, 0x1, P1 ;  /* 0x0000000305087211 */ /* 0x000fe200008f0eff */
[----:B------:R-:W-:Y:S01]  /*03d0*/  IMAD.MOV.U32 R5, RZ, RZ, RZ ;  /* 0x000000ffff057224 */ /* 0x000fe200078e00ff */
[----:B------:R-:W-:-:S05]  /*03e0*/  LEA R20, P2, R13, UR6, 0x2 ;  /* 0x000000060d147c11 */ /* 0x000fca000f8410ff */
[----:B------:R1:W3:Y:S01]  /*03f0*/  @!P0 LDG.E.EL R5, desc[UR4][R28.64] ;  /* 0x000000041c058981 */ /* 0x0002e2000c2e1900 */
[----:B------:R-:W-:Y:S02]  /*0400*/  ISETP.NE.AND P1, PT, R12, 0x4, PT ;  /* 0x000000040c00780c */ /* 0x000fe40003f25270 */
[----:B------:R-:W-:Y:S02]  /*0410*/  LEA.HI.X R21, R13, UR7, R8, 0x2, P2 ;  /* 0x000000070d157c11 */ /* 0x000fe400090f1408 */
[----:B------:R-:W-:Y:S01]  /*0420*/  ISETP.LT.AND P2, PT, R4, 0x100, !P1 ;  /* 0x000001000400780c */ /* 0x000fe20004f41270 */
[----:B------:R-:W0:Y:S01]  /*0430*/  LDC.64 R12, c[0x0][0x210] ;  /* 0x00008400ff0c7b82 */ /* 0x000e220000000a00 */
[----:B------:R-:W-:Y:S02]  /*0440*/  IMAD.MOV.U32 R3, RZ, RZ, RZ ;  /* 0x000000ffff037224 */ /* 0x000fe400078e00ff */
[----:B------:R-:W-:Y:S02]  /*0450*/  IMAD.MOV.U32 R8, RZ, RZ, RZ ;  /* 0x000000ffff087224 */ /* 0x000fe400078e00ff */
[----:B----4-:R-:W-:-:S05]  /*0460*/  IMAD.WIDE R26, R6, 0x4, R26 ;  /* 0x00000004061a7825 */ /* 0x010fca00078e021a */
[----:B------:R-:W4:Y:S04]  /*0470*/  @!P0 LDG.E.EL R3, desc[UR4][R26.64] ;  /* 0x000000041a038981 */ /* 0x000f28000c2e1900 */
[----:B------:R-:W3:Y:S01]  /*0480*/  @!P0 LDG.E.EL R8, desc[UR4][R26.64] ;  /* 0x000000041a088981 */ /* 0x000ee2000c2e1900 */
[----:B-1----:R-:W-:-:S04]  /*0490*/  IMAD.IADD R29, R2, 0x1, R7 ;  /* 0x00000001021d7824 */ /* 0x002fc800078e0207 */
[----:B0-----:R-:W-:Y:S01]  /*04a0*/  IMAD.WIDE R28, R29, 0x4, R12 ;  /* 0x000000041d1c7825 */ /* 0x001fe200078e020c */
[----:B------:R-:W-:-:S03]  /*04b0*/  CS2R R12, SRZ ;  /* 0x00000000000c7805 */ /* 0x000fc6000001ff00 */
[----:B------:R-:W-:-:S04]  /*04c0*/  IMAD.WIDE R10, R6, 0x4, R10 ;  /* 0x00000004060a7825 */ /* 0x000fc800078e020a */
[----:B------:R-:W-:Y:S01]  /*04d0*/  IMAD.MOV.U32 R7, RZ, RZ, RZ ;  /* 0x000000ffff077224 */ /* 0x000fe200078e00ff */
[----:B--2---:R-:W-:Y:S02]  /*04e0*/  SEL R9, R22, RZ, P4 ;  /* 0x000000ff16097207 */ /* 0x004fe40002000000 */
[----:B------:R-:W-:Y:S02]  /*04f0*/  SEL R24, R23, RZ, P4 ;  /* 0x000000ff17187207 */ /* 0x000fe40002000000 */
[----:B------:R-:W-:-:S06]  /*0500*/  CS2R R22, SRZ ;  /* 0x0000000000167805 */ /* 0x000fcc000001ff00 */
[----:B------:R0:W2:Y:S01]  /*0510*/  @P2 LDG.E.EL.64 R22, desc[UR4][R20.64+-0x10] ;  /* 0xfffff00414162981 */ /* 0x0000a2000c2e1b00 */
[----:B-----5:R-:W-:Y:S02]  /*0520*/  SEL R16, R16, RZ, P3 ;  /* 0x000000ff10107207 */ /* 0x020fe40001800000 */
[----:B------:R-:W-:Y:S02]  /*0530*/  SEL R17, R17, RZ, P3 ;  /* 0x000000ff11117207 */ /* 0x000fe40001800000 */
[----:B------:R-:W-:Y:S01]  /*0540*/  SEL R25, R14, RZ, P3 ;  /* 0x000000ff0e197207 */ /* 0x000fe20001800000 */
[----:B0-----:R-:W0:Y:S01]  /*0550*/  LDC.64 R20, c[0x0][0x230] ;  /* 0x00008c00ff147b82 */ /* 0x001e220000000a00 */
[----:B------:R-:W-:Y:S02]  /*0560*/  SEL R26, R15, RZ, P3 ;  /* 0x000000ff0f1a7207 */ /* 0x000fe40001800000 */
[----:B------:R-:W-:Y:S02]  /*0570*/  ISETP.GE.AND P3, PT, R2, 0x4, PT ;  /* 0x000000040200780c */ /* 0x000fe40003f66270 */
[----:B------:R-:W-:-:S02]  /*0580*/  SEL R18, R18, RZ, P4 ;  /* 0x000000ff12127207 */ /* 0x000fc40002000000 */
[----:B------:R-:W-:Y:S02]  /*0590*/  SEL R19, R19, RZ, P4 ;  /* 0x000000ff13137207 */ /* 0x000fe40002000000 */
[----:B------:R-:W-:Y:S02]  /*05a0*/  ISETP.LT.AND P4, PT, R4, 0x100, !P3 ;  /* 0x000001000400780c */ /* 0x000fe40005f81270 */
[----:B------:R-:W-:Y:S01]  /*05b0*/  CS2R R14, SRZ ;  /* 0x00000000000e7805 */ /* 0x000fe2000001ff00 */
[----:B------:R-:W-:-:S05]  /*05c0*/  IMAD.MOV.U32 R2, RZ, RZ, RZ ;  /* 0x000000ffff027224 */ /* 0x000fca00078e00ff */
[----:B------:R-:W5:Y:S04]  /*05d0*/  @!P0 LDG.E.EL R15, desc[UR4][R10.64] ;  /* 0x000000040a0f8981 */ /* 0x000f68000c2e1900 */
[----:B------:R1:W4:Y:S04]  /*05e0*/  @!P0 LDG.E.EL R14, desc[UR4][R10.64] ;  /* 0x000000040a0e8981 */ /* 0x000328000c2e1900 */
[----:B------:R-:W4:Y:S01]  /*05f0*/  @P4 LDG.E.EL.64 R12, desc[UR4][R28.64] ;  /* 0x000000041c0c4981 */ /* 0x000f22000c2e1b00 */
[----:B0-----:R-:W-:-:S05]  /*0600*/  IMAD.WIDE R20, R6, 0x4, R20 ;  /* 0x0000000406147825 */ /* 0x001fca00078e0214 */
[----:B------:R-:W5:Y:S01]  /*0610*/  @!P0 LDG.E.EL R2, desc[UR4][R20.64] ;  /* 0x0000000414028981 */ /* 0x000f62000c2e1900 */
[----:B---3--:R-:W-:Y:S01]  /*0620*/  FADD R0, R0, 9.9999997473787516356e-06 ;  /* 0x3727c5ac00007421 */ /* 0x008fe20000000000 */
[----:B------:R-:W-:Y:S01]  /*0630*/  FADD R5, R5, 9.9999997473787516356e-06 ;  /* 0x3727c5ac05057421 */ /* 0x000fe20000000000 */
[----:B------:R-:W-:Y:S01]  /*0640*/  FMUL R17, R17, R26 ;  /* 0x0000001a11117220 */ /* 0x000fe20000400000 */
[----:B------:R0:W3:Y:S01]  /*0650*/  @!P0 LDG.E.EL R7, desc[UR4][R20.64] ;  /* 0x0000000414078981 */ /* 0x0000e2000c2e1900 */
[----:B------:R-:W-:Y:S01]  /*0660*/  FMUL R16, R16, R25 ;  /* 0x0000001910107220 */ /* 0x000fe20000400000 */
[----:B------:R-:W-:Y:S01]  /*0670*/  FADD R19, R24, -R19 ;  /* 0x8000001318137221 */ /* 0x000fe20000000000 */
[----:B------:R-:W0:Y:S01]  /*0680*/  MUFU.SQRT R0, R0 ;  /* 0x0000000000007308 */ /* 0x000e220000002000 */
[----:B------:R-:W-:Y:S01]  /*0690*/  FADD R9, R9, -R18 ;  /* 0x8000001209097221 */ /* 0x000fe20000000000 */
[----:B------:R-:W-:Y:S01]  /*06a0*/  @P5 FSEL R19, R17, RZ, P6 ;  /* 0x000000ff11135208 */ /* 0x000fe20003000000 */
[----:B-1----:R-:W1:Y:S01]  /*06b0*/  LDC.64 R10, c[0x0][0x238] ;  /* 0x00008e00ff0a7b82 */ /* 0x002e620000000a00 */
[----:B------:R-:W-:-:S04]  /*06c0*/  @P5 FSEL R9, R16, RZ, P6 ;  /* 0x000000ff10095208 */ /* 0x000fc80003000000 */
[----:B------:R-:W0:Y:S01]  /*06d0*/  MUFU.SQRT R5, R5 ;  /* 0x0000000500057308 */ /* 0x000e220000002000 */
[----:B------:R-:W-:Y:S02]  /*06e0*/  IMAD.MOV.U32 R6, RZ, RZ, 0x3e800000 ;  /* 0x3e800000ff067424 */ /* 0x000fe400078e00ff */
[----:B------:R-:W1:Y:S01]  /*06f0*/  LDC.64 R16, c[0x0][0x240] ;  /* 0x00009000ff107b82 */ /* 0x000e620000000a00 */
[----:B0-----:R-:W-:-:S04]  /*0700*/  FSETP.GT.AND P5, PT, R0, 8.50705917302346158658e+37, PT ;  /* 0x7e8000000000780b */ /* 0x001fc80003fa4000 */
[----:B------:R-:W-:Y:S02]  /*0710*/  FSEL R21, R6, 1, P5 ;  /* 0x3f80000006157808 */ /* 0x000fe40002800000 */
[----:B------:R-:W-:-:S04]  /*0720*/  FSETP.GT.AND P6, PT, R5, 8.50705917302346158658e+37, PT ;  /* 0x7e8000000500780b */ /* 0x000fc80003fc4000 */
[----:B------:R-:W-:Y:S01]  /*0730*/  FSEL R6, R6, 1, P6 ;  /* 0x3f80000006067808 */ /* 0x000fe20003000000 */
[----:B-1----:R-:W-:-:S04]  /*0740*/  IMAD.WIDE R10, R4, 0x4, R10 ;  /* 0x00000004040a7825 */ /* 0x002fc800078e020a */
[----:B------:R-:W-:Y:S01]  /*0750*/  IMAD.WIDE R16, R4, 0x4, R16 ;  /* 0x0000000404107825 */ /* 0x000fe200078e0210 */
[----:B--2---:R-:W-:Y:S02]  /*0760*/  SEL R22, R22, RZ, P2 ;  /* 0x000000ff16167207 */ /* 0x004fe40001000000 */
[----:B------:R-:W-:Y:S02]  /*0770*/  SEL R18, R23, RZ, P2 ;  /* 0x000000ff17127207 */ /* 0x000fe40001000000 */
[C---:B------:R-:W-:Y:S01]  /*0780*/  FSETP.GEU.AND P2, PT, R0.reuse, 1.175494350822287508e-38, PT ;  /* 0x008000000000780b */ /* 0x040fe20003f4e000 */
[----:B------:R-:W-:Y:S01]  /*0790*/  @P5 FMUL R0, R0, 0.25 ;  /* 0x3e80000000005820 */ /* 0x000fe20000400000 */
[C---:B------:R-:W-:Y:S01]  /*07a0*/  FSETP.GEU.AND P5, PT, R5.reuse, 1.175494350822287508e-38, PT ;  /* 0x008000000500780b */ /* 0x040fe20003fae000 */
[----:B------:R-:W-:-:S10]  /*07b0*/  @P6 FMUL R5, R5, 0.25 ;  /* 0x3e80000005056820 */ /* 0x000fd40000400000 */
[----:B------:R-:W-:Y:S02]  /*07c0*/  @!P2 FMUL R0, R0, 16777216 ;  /* 0x4b8000000000a820 */ /* 0x000fe40000400000 */
[----:B------:R-:W-:-:S04]  /*07d0*/  @!P5 FMUL R5, R5, 16777216 ;  /* 0x4b8000000505d820 */ /* 0x000fc80000400000 */
[----:B------:R-:W0:Y:S08]  /*07e0*/  MUFU.RCP R0, R0 ;  /* 0x0000000000007308 */ /* 0x000e300000001000 */
[----:B------:R-:W1:Y:S01]  /*07f0*/  MUFU.RCP R5, R5 ;  /* 0x0000000500057308 */ /* 0x000e620000001000 */
[----:B------:R-:W-:Y:S01]  /*0800*/  @!P2 FMUL R21, R21, 16777216 ;  /* 0x4b8000001515a820 */ /* 0x000fe20000400000 */
[----:B----4-:R-:W-:-:S02]  /*0810*/  SEL R12, R12, RZ, P4 ;  /* 0x000000ff0c0c7207 */ /* 0x010fc40002000000 */
[----:B------:R-:W-:Y:S02]  /*0820*/  SEL R13, R13, RZ, P4 ;  /* 0x000000ff0d0d7207 */ /* 0x000fe40002000000 */
[----:B------:R-:W-:Y:S01]  /*0830*/  @P3 FSEL R12, R22, R9, !P1 ;  /* 0x00000009160c3208 */ /* 0x000fe20004800000 */
[----:B------:R-:W-:Y:S01]  /*0840*/  @!P5 FMUL R6, R6, 16777216 ;  /* 0x4b8000000606d820 */ /* 0x000fe20000400000 */
[----:B------:R-:W-:Y:S01]  /*0850*/  @P3 FSEL R13, R18, R19, !P1 ;  /* 0x00000013120d3208 */ /* 0x000fe20004800000 */
[----:B0-----:R-:W-:Y:S02]  /*0860*/  FMUL R0, R0, R21 ;  /* 0x0000001500007220 */ /* 0x001fe40000400000 */
[----:B------:R-:W-:Y:S02]  /*0870*/  FADD R3, R12, -R3 ;  /* 0x800000030c037221 */ /* 0x000fe40000000000 */
[----:B------:R-:W-:Y:S01]  /*0880*/  FADD R8, R13, -R8 ;  /* 0x800000080d087221 */ /* 0x000fe20000000000 */
[----:B-1----:R-:W-:Y:S01]  /*0890*/  FMUL R9, R5, R6 ;  /* 0x0000000605097220 */ /* 0x002fe20000400000 */
[----:B------:R-:W-:Y:S01]  /*08a0*/  FMUL R3, R3, R0 ;  /* 0x0000000003037220 */ /* 0x000fe20000400000 */
[----:B------:R0:W-:Y:S02]  /*08b0*/  @!P0 STG.E.64 desc[UR4][R10.64], R12 ;  /* 0x0000000c0a008986 */ /* 0x0001e4000c101b04 */
[----:B------:R-:W-:Y:S01]  /*08c0*/  FMUL R8, R8, R9 ;  /* 0x0000000908087220 */ /* 0x000fe20000400000 */
[----:B-----5:R-:W-:-:S03]  /*08d0*/  FFMA R2, R3, R15, R2 ;  /* 0x0000000f03027223 */ /* 0x020fc60000000002 */
[----:B---3--:R-:W-:Y:S01]  /*08e0*/  FFMA R3, R8, R14, R7 ;  /* 0x0000000e08037223 */ /* 0x008fe20000000007 */
[----:B0-----:R-:W-:Y:S06]  /*08f0*/  @P0 EXIT ;  /* 0x000000000000094d */ /* 0x001fec0003800000 */
[----:B------:R-:W-:Y:S01]  /*0900*/  STG.E.64 desc[UR4][R16.64], R2 ;  /* 0x0000000210007986 */ /* 0x000fe2000c101b04 */
[----:B------:R-:W-:Y:S05]  /*0910*/  EXIT ;  /* 0x000000000000794d */ /* 0x000fea0003800000 */
.L_x_0:
[----:B------:R-:W-:-:S00]  /*0920*/  BRA `(.L_x_0) ;  /* 0xfffffffc00fc7947 */ /* 0x000fc0000383ffff */
[----:B------:R-:W-:-:S00]  /*0930*/  NOP ;  /* 0x0000000000007918 */ /* 0x000fc00000000000 */
        /* <DEDUP_REMOVED lines=12> */
.L_x_1:


//--------------------- .nv.global.init           --------------------------
	.section	.nv.global.init,"aw",@progbits
.nv.global.init:
	.type		_$_str,@object
	.size		_$_str,(_$_str_$_2 - _$_str)
_$_str:
        /*0000*/ 	.byte	0x5f, 0x5f, 0x43, 0x55, 0x44, 0x41, 0x5f, 0x46, 0x54, 0x5a, 0x00
	.type		_$_str_$_2,@object
	.size		_$_str_$_2,(.L_1 - _$_str_$_2)
_$_str_$_2:
        /*000b*/ 	.byte	0x5f, 0x5f, 0x43, 0x55, 0x44, 0x41, 0x5f, 0x50, 0x52, 0x45, 0x43, 0x5f, 0x53, 0x51, 0x52, 0x54
        /*001b*/ 	.byte	0x00
.L_1:


//--------------------- .nv.constant0.triton_poi_fused__native_batch_norm_legit_no_training_cat_0 --------------------------
	.section	.nv.constant0.triton_poi_fused__native_batch_norm_legit_no_training_cat_0,"a",@progbits
	.sectionflags	@""
	.align	4
.nv.constant0.triton_poi_fused__native_batch_norm_legit_no_training_cat_0:
	.zero		588
